	.headerflags	@"EF_CUDA_TEXMODE_UNIFIED EF_CUDA_64BIT_ADDRESS EF_CUDA_ACCELERATORS EF_CUDA_SM90 EF_CUDA_VIRTUAL_SM(EF_CUDA_SM90)"
	.elftype	@"ET_EXEC"


//--------------------- .nv.info                  --------------------------
	.section	.nv.info,"",@"SHT_CUDA_INFO"
	.align	4


	//----- nvinfo : EIATTR_REGCOUNT
	.align		4
        /*0000*/ 	.byte	0x04, 0x2f
        /*0002*/ 	.short	(.L_1 - .L_0)
	.align		4
.L_0:
        /*0004*/ 	.word	index@(triton_poi_fused_add_convolution_2)
        /*0008*/ 	.word	0x00000020


	//----- nvinfo : EIATTR_MIN_STACK_SIZE
	.align		4
.L_1:
        /*000c*/ 	.byte	0x04, 0x12
        /*000e*/ 	.short	(.L_3 - .L_2)
	.align		4
.L_2:
        /*0010*/ 	.word	index@(triton_poi_fused_add_convolution_2)
        /*0014*/ 	.word	0x00000000


	//----- nvinfo : EIATTR_FRAME_SIZE
	.align		4
.L_3:
        /*0018*/ 	.byte	0x04, 0x11
        /*001a*/ 	.short	(.L_5 - .L_4)
	.align		4
.L_4:
        /*001c*/ 	.word	index@(triton_poi_fused_add_convolution_2)
        /*0020*/ 	.word	0x00000000


	//----- nvinfo : EIATTR_MIN_STACK_SIZE
	.align		4
.L_5:
        /*0024*/ 	.byte	0x04, 0x12
        /*0026*/ 	.short	(.L_7 - .L_6)
	.align		4
.L_6:
        /*0028*/ 	.word	index@(triton_poi_fused_add_convolution_2)
        /*002c*/ 	.word	0x00000000
.L_7:


//--------------------- .nv.info.triton_poi_fused_add_convolution_2 --------------------------
	.section	.nv.info.triton_poi_fused_add_convolution_2,"",@"SHT_CUDA_INFO"
	.sectionflags	@""
	.align	4


	//----- nvinfo : EIATTR_CUDA_API_VERSION
	.align		4
        /*0000*/ 	.byte	0x04, 0x37
        /*0002*/ 	.short	(.L_9 - .L_8)
.L_8:
        /*0004*/ 	.word	0x0000007c


	//----- nvinfo : EIATTR_KPARAM_INFO
	.align		4
.L_9:
        /*0008*/ 	.byte	0x04, 0x17
        /*000a*/ 	.short	(.L_11 - .L_10)
.L_10:
        /*000c*/ 	.word	0x00000000
        /*0010*/ 	.short	0x0005
        /*0012*/ 	.short	0x0024
        /*0014*/ 	.byte	0x00, 0xf0, 0x11, 0x00


	//----- nvinfo : EIATTR_KPARAM_INFO
	.align		4
.L_11:
        /*0018*/ 	.byte	0x04, 0x17
        /*001a*/ 	.short	(.L_13 - .L_12)
.L_12:
        /*001c*/ 	.word	0x00000000
        /*0020*/ 	.short	0x0004
        /*0022*/ 	.short	0x0020
        /*0024*/ 	.byte	0x00, 0xf0, 0x11, 0x00


	//----- nvinfo : EIATTR_KPARAM_INFO
	.align		4
.L_13:
        /*0028*/ 	.byte	0x04, 0x17
        /*002a*/ 	.short	(.L_15 - .L_14)
.L_14:
        /*002c*/ 	.word	0x00000000
        /*0030*/ 	.short	0x0003
        /*0032*/ 	.short	0x0018
        /*0034*/ 	.byte	0x00, 0xf4, 0x21, 0x00


	//----- nvinfo : EIATTR_KPARAM_INFO
	.align		4
.L_15:
        /*0038*/ 	.byte	0x04, 0x17
        /*003a*/ 	.short	(.L_17 - .L_16)
.L_16:
        /*003c*/ 	.word	0x00000000
        /*0040*/ 	.short	0x0002
        /*0042*/ 	.short	0x0010
        /*0044*/ 	.byte	0x00, 0xf4, 0x21, 0x00


	//----- nvinfo : EIATTR_KPARAM_INFO
	.align		4
.L_17:
        /*0048*/ 	.byte	0x04, 0x17
        /*004a*/ 	.short	(.L_19 - .L_18)
.L_18:
        /*004c*/ 	.word	0x00000000
        /*0050*/ 	.short	0x0001
        /*0052*/ 	.short	0x0008
        /*0054*/ 	.byte	0x00, 0xf4, 0x21, 0x00


	//----- nvinfo : EIATTR_KPARAM_INFO
	.align		4
.L_19:
        /*0058*/ 	.byte	0x04, 0x17
        /*005a*/ 	.short	(.L_21 - .L_20)
.L_20:
        /*005c*/ 	.word	0x00000000
        /*0060*/ 	.short	0x0000
        /*0062*/ 	.short	0x0000
        /*0064*/ 	.byte	0x00, 0xf4, 0x21, 0x00


	//----- nvinfo : EIATTR_SPARSE_MMA_MASK
	.align		4
.L_21:
        /*0068*/ 	.byte	0x03, 0x50
        /*006a*/ 	.short	0x0000


	//----- nvinfo : EIATTR_MAXREG_COUNT
	.align		4
        /*006c*/ 	.byte	0x03, 0x1b
        /*006e*/ 	.short	0x00ff


	//----- nvinfo : EIATTR_EXIT_INSTR_OFFSETS
	.align		4
        /*0070*/ 	.byte	0x04, 0x1c
        /*0072*/ 	.short	(.L_23 - .L_22)


	//   ....[0]....
.L_22:
        /*0074*/ 	.word	0x000006a0


	//----- nvinfo : EIATTR_REQNTID
	.align		4
.L_23:
        /*0078*/ 	.byte	0x04, 0x10
        /*007a*/ 	.short	(.L_25 - .L_24)
.L_24:
        /*007c*/ 	.word	0x00000080
        /*0080*/ 	.word	0x00000001
        /*0084*/ 	.word	0x00000001


	//----- nvinfo : EIATTR_CBANK_PARAM_SIZE
	.align		4
.L_25:
        /*0088*/ 	.byte	0x03, 0x19
        /*008a*/ 	.short	0x0028


	//----- nvinfo : EIATTR_PARAM_CBANK
	.align		4
        /*008c*/ 	.byte	0x04, 0x0a
        /*008e*/ 	.short	(.L_27 - .L_26)
	.align		4
.L_26:
        /*0090*/ 	.word	index@(.nv.constant0.triton_poi_fused_add_convolution_2)
        /*0094*/ 	.short	0x0210
        /*0096*/ 	.short	0x0028


	//----- nvinfo : EIATTR_SW_WAR
	.align		4
.L_27:
        /*0098*/ 	.byte	0x04, 0x36
        /*009a*/ 	.short	(.L_29 - .L_28)
.L_28:
        /*009c*/ 	.word	0x00000008
.L_29:


//--------------------- .nv.callgraph             --------------------------
	.section	.nv.callgraph,"",@"SHT_CUDA_CALLGRAPH"
	.align	4
	.sectionentsize	8
	.align		4
        /*0000*/ 	.word	0x00000000
	.align		4
        /*0004*/ 	.word	0xffffffff
	.align		4
        /*0008*/ 	.word	0x00000000
	.align		4
        /*000c*/ 	.word	0xfffffffe
	.align		4
        /*0010*/ 	.word	0x00000000
	.align		4
        /*0014*/ 	.word	0xfffffffd
	.align		4
        /*0018*/ 	.word	0x00000000
	.align		4
        /*001c*/ 	.word	0xfffffffc


//--------------------- .text.triton_poi_fused_add_convolution_2 --------------------------
	.section	.text.triton_poi_fused_add_convolution_2,"ax",@progbits
	.sectionflags	@"SHF_BARRIERS=1"
	.align	128
        .global         triton_poi_fused_add_convolution_2
        .type           triton_poi_fused_add_convolution_2,@function
        .size           triton_poi_fused_add_convolution_2,(.L_x_1 - triton_poi_fused_add_convolution_2)
        .other          triton_poi_fused_add_convolution_2,@"STO_CUDA_ENTRY STV_DEFAULT"
triton_poi_fused_add_convolution_2:
.text.triton_poi_fused_add_convolution_2:
[----:B------:R-:W-:Y:S01]  /*0000*/  LDC R1, c[0x0][0x28] ;  /* 0x00000a00ff017b82 */ /* 0x000fe20000000800 */
[----:B------:R-:W1:Y:S07]  /*0010*/  S2R R0, SR_CTAID.Y ;  /* 0x0000000000007919 */ /* 0x000e6e0000002600 */
[----:B------:R-:W2:Y:S01]  /*0020*/  LDC.64 R4, c[0x0][0x210] ;  /* 0x00008400ff047b82 */ /* 0x000ea20000000a00 */
[----:B------:R-:W-:Y:S01]  /*0030*/  ULDC.64 UR6, c[0x0][0x208] ;  /* 0x0000820000067ab9 */ /* 0x000fe20000000a00 */
[----:B------:R-:W3:Y:S01]  /*0040*/  S2R R3, SR_TID.X ;  /* 0x0000000000037919 */ /* 0x000ee20000002100 */
[----:B------:R-:W4:Y:S05]  /*0050*/  S2R R19, SR_CTAID.X ;  /* 0x0000000000137919 */ /* 0x000f2a0000002500 */
[----:B------:R-:W5:Y:S01]  /*0060*/  LDC.64 R6, c[0x0][0x218] ;  /* 0x00008600ff067b82 */ /* 0x000f620000000a00 */
[----:B-1----:R-:W-:Y:S01]  /*0070*/  IMAD.SHL.U32 R17, R0, 0x20, RZ ;  /* 0x0000002000117824 */ /* 0x002fe200078e00ff */
[----:B------:R-:W-:Y:S01]  /*0080*/  SHF.R.S32.HI R9, RZ, 0x1a, R0 ;  /* 0x0000001aff097819 */ /* 0x000fe20000011400 */
[----:B---3--:R-:W-:-:S03]  /*0090*/  IMAD.SHL.U32 R24, R3, 0x4, RZ ;  /* 0x0000000403187824 */ /* 0x008fc600078e00ff */
[----:B------:R-:W-:Y:S02]  /*00a0*/  SGXT R9, R9, 0x1 ;  /* 0x000000010909781a */ /* 0x000fe40000000200 */
[----:B------:R-:W-:Y:S01]  /*00b0*/  SHF.R.U32.HI R16, RZ, 0x3, R3 ;  /* 0x00000003ff107819 */ /* 0x000fe20000011603 */
[----:B----4-:R-:W-:Y:S01]  /*00c0*/  IMAD.SHL.U32 R19, R19, 0x20, RZ ;  /* 0x0000002013137824 */ /* 0x010fe200078e00ff */
[----:B------:R-:W-:Y:S02]  /*00d0*/  LOP3.LUT R0, R17, 0x1c, R24, 0xf8, !PT ;  /* 0x0000001c11007812 */ /* 0x000fe400078ef818 */
[----:B------:R-:W-:Y:S02]  /*00e0*/  SGXT.U32 R16, R16, 0x4 ;  /* 0x000000041010781a */ /* 0x000fe40000000000 */
[----:B------:R-:W-:-:S04]  /*00f0*/  LEA.HI R9, R9, R0, RZ, 0x8 ;  /* 0x0000000009097211 */ /* 0x000fc800078f40ff */
[C---:B------:R-:W-:Y:S02]  /*0100*/  LOP3.LUT R11, R9.reuse, 0xffffff00, RZ, 0xc0, !PT ;  /* 0xffffff00090b7812 */ /* 0x040fe400078ec0ff */
[----:B------:R-:W-:-:S03]  /*0110*/  SHF.L.U32 R9, R9, 0xc, RZ ;  /* 0x0000000c09097819 */ /* 0x000fc600000006ff */
[----:B------:R-:W-:Y:S01]  /*0120*/  IMAD.IADD R11, R0, 0x1, -R11 ;  /* 0x00000001000b7824 */ /* 0x000fe200078e0a0b */
[----:B------:R-:W-:Y:S02]  /*0130*/  LOP3.LUT R2, R9, 0xfff00000, RZ, 0xc0, !PT ;  /* 0xfff0000009027812 */ /* 0x000fe400078ec0ff */
[----:B------:R-:W-:Y:S01]  /*0140*/  LOP3.LUT R0, R19, R16, RZ, 0xfc, !PT ;  /* 0x0000001013007212 */ /* 0x000fe200078efcff */
[----:B-----5:R-:W-:Y:S01]  /*0150*/  IMAD.WIDE R8, R11, 0x4, R6 ;  /* 0x000000040b087825 */ /* 0x020fe200078e0206 */
[----:B------:R-:W-:-:S05]  /*0160*/  IADD3 R21, R11, R2, RZ ;  /* 0x000000020b157210 */ /* 0x000fca0007ffe0ff */
[----:B------:R-:W-:Y:S01]  /*0170*/  IMAD R13, R0, 0x100, R21 ;  /* 0x00000100000d7824 */ /* 0x000fe200078e0215 */
[----:B------:R-:W3:Y:S03]  /*0180*/  LDG.E.EL.128 R8, desc[UR6][R8.64] ;  /* 0x0000000608087981 */ /* 0x000ee6000c2e1d00 */
[----:B--2---:R-:W-:-:S06]  /*0190*/  IMAD.WIDE R12, R13, 0x4, R4 ;  /* 0x000000040d0c7825 */ /* 0x004fcc00078e0204 */
[----:B------:R-:W3:Y:S01]  /*01a0*/  LDG.E.EL.128 R12, desc[UR6][R12.64] ;  /* 0x000000060c0c7981 */ /* 0x000ee2000c2e1d00 */
[----:B------:R-:W-:-:S05]  /*01b0*/  LOP3.LUT R0, R19, 0x10, R16, 0xfe, !PT ;  /* 0x0000001013007812 */ /* 0x000fca00078efe10 */
[----:B------:R-:W-:-:S04]  /*01c0*/  IMAD R21, R0, 0x100, R21 ;  /* 0x0000010000157824 */ /* 0x000fc800078e0215 */
[----:B------:R-:W-:Y:S01]  /*01d0*/  IMAD.WIDE R4, R21, 0x4, R4 ;  /* 0x0000000415047825 */ /* 0x000fe200078e0204 */
[----:B------:R-:W1:Y:S05]  /*01e0*/  S2UR UR5, SR_CgaCtaId ;  /* 0x00000000000579c3 */ /* 0x000e6a0000008800 */
[----:B------:R-:W2:Y:S03]  /*01f0*/  LDG.E.EL.128 R4, desc[UR6][R4.64] ;  /* 0x0000000604047981 */ /* 0x000ea6000c2e1d00 */
[----:B------:R-:W4:Y:S01]  /*0200*/  LDC.64 R20, c[0x0][0x220] ;  /* 0x00008800ff147b82 */ /* 0x000f220000000a00 */
[----:B------:R-:W-:Y:S01]  /*0210*/  UMOV UR4, 0x400 ;  /* 0x0000040000047882 */ /* 0x000fe20000000000 */
[----:B------:R-:W-:-:S02]  /*0220*/  SHF.L.U32 R18, R3, 0x7, RZ ;  /* 0x0000000703127819 */ /* 0x000fc400000006ff */
[----:B------:R-:W-:Y:S02]  /*0230*/  LOP3.LUT R19, R19, 0x1c, R24, 0xf8, !PT ;  /* 0x0000001c13137812 */ /* 0x000fe400078ef818 */
[-C--:B------:R-:W-:Y:S02]  /*0240*/  LOP3.LUT R2, R17, R16.reuse, RZ, 0xfc, !PT ;  /* 0x0000001011027212 */ /* 0x080fe400078efcff */
[----:B------:R-:W-:Y:S02]  /*0250*/  LOP3.LUT R0, R17, 0x10, R16, 0xfe, !PT ;  /* 0x0000001011007812 */ /* 0x000fe400078efe10 */
[----:B------:R-:W-:Y:S01]  /*0260*/  LOP3.LUT R17, R18, 0x380, RZ, 0xc0, !PT ;  /* 0x0000038012117812 */ /* 0x000fe200078ec0ff */
[----:B------:R-:W-:Y:S01]  /*0270*/  IMAD R2, R2, 0x1000, R19 ;  /* 0x0000100002027824 */ /* 0x000fe200078e0213 */
[----:B-1----:R-:W-:Y:S01]  /*0280*/  UPRMT UR4, UR5, 0x654, UR4 ;  /* 0x0000065405047896 */ /* 0x002fe20008000004 */
[----:B------:R-:W-:Y:S02]  /*0290*/  LEA R0, R0, R19, 0xc ;  /* 0x0000001300007211 */ /* 0x000fe400078e60ff */
[----:B------:R-:W-:-:S02]  /*02a0*/  LOP3.LUT R16, R17, R16, RZ, 0xfc, !PT ;  /* 0x0000001011107212 */ /* 0x000fc400078efcff */
[C---:B------:R-:W-:Y:S02]  /*02b0*/  LOP3.LUT R18, R17.reuse, 0x20, RZ, 0xfc, !PT ;  /* 0x0000002011127812 */ /* 0x040fe400078efcff */
[C---:B------:R-:W-:Y:S02]  /*02c0*/  LEA.HI R19, R17.reuse, UR4, RZ, 0x1d ;  /* 0x0000000411137c11 */ /* 0x040fe4000f8fe8ff */
[C---:B------:R-:W-:Y:S02]  /*02d0*/  LOP3.LUT R22, R17.reuse, 0x40, RZ, 0xfc, !PT ;  /* 0x0000004011167812 */ /* 0x040fe400078efcff */
[----:B------:R-:W-:Y:S02]  /*02e0*/  LOP3.LUT R17, R17, 0x60, RZ, 0xfc, !PT ;  /* 0x0000006011117812 */ /* 0x000fe400078efcff */
[----:B------:R-:W-:Y:S02]  /*02f0*/  LEA.HI R27, R22, UR4, RZ, 0x1d ;  /* 0x00000004161b7c11 */ /* 0x000fe4000f8fe8ff */
[----:B------:R-:W-:-:S02]  /*0300*/  LEA.HI R25, R18, UR4, RZ, 0x1d ;  /* 0x0000000412197c11 */ /* 0x000fc4000f8fe8ff */
[----:B------:R-:W-:Y:S01]  /*0310*/  LEA.HI R17, R17, UR4, RZ, 0x1d ;  /* 0x0000000411117c11 */ /* 0x000fe2000f8fe8ff */
[C---:B------:R-:W-:Y:S01]  /*0320*/  IMAD R26, R16.reuse, 0x4, R19 ;  /* 0x00000004101a7824 */ /* 0x040fe200078e0213 */
[C---:B------:R-:W-:Y:S01]  /*0330*/  LEA R25, R16.reuse, R25, 0x2 ;  /* 0x0000001910197211 */ /* 0x040fe200078e10ff */
[----:B------:R-:W-:Y:S01]  /*0340*/  IMAD R27, R16, 0x4, R27 ;  /* 0x00000004101b7824 */ /* 0x000fe200078e021b */
[----:B------:R-:W-:-:S04]  /*0350*/  SHF.R.U32.HI R3, RZ, 0x1, R3 ;  /* 0x00000001ff037819 */ /* 0x000fc80000011603 */
[----:B------:R-:W-:Y:S01]  /*0360*/  LOP3.LUT R3, R3, 0x3c, RZ, 0xc0, !PT ;  /* 0x0000003c03037812 */ /* 0x000fe200078ec0ff */
[----:B---3--:R-:W-:Y:S01]  /*0370*/  FADD R29, R12, R8 ;  /* 0x000000080c1d7221 */ /* 0x008fe20000000000 */
[----:B------:R-:W-:Y:S01]  /*0380*/  LEA R12, R16, R17, 0x2 ;  /* 0x00000011100c7211 */ /* 0x000fe200078e10ff */
[----:B----4-:R-:W-:-:S04]  /*0390*/  IMAD.WIDE R16, R2, 0x4, R20 ;  /* 0x0000000402107825 */ /* 0x010fc800078e0214 */
[----:B------:R-:W-:Y:S02]  /*03a0*/  IMAD.WIDE R20, R0, 0x4, R20 ;  /* 0x0000000400147825 */ /* 0x000fe400078e0214 */
[----:B------:R-:W3:Y:S04]  /*03b0*/  LDG.E.EL.128 R16, desc[UR6][R16.64] ;  /* 0x0000000610107981 */ /* 0x000ee8000c2e1d00 */
[----:B------:R-:W4:Y:S01]  /*03c0*/  LDG.E.EL.128 R20, desc[UR6][R20.64] ;  /* 0x0000000614147981 */ /* 0x000f22000c2e1d00 */
[----:B------:R-:W-:Y:S01]  /*03d0*/  FADD R28, R13, R9 ;  /* 0x000000090d1c7221 */ /* 0x000fe20000000000 */
[----:B------:R-:W-:-:S04]  /*03e0*/  LOP3.LUT R13, R24, 0x1fc, RZ, 0xc0, !PT ;  /* 0x000001fc180d7812 */ /* 0x000fc800078ec0ff */
[----:B------:R-:W-:Y:S01]  /*03f0*/  LOP3.LUT R24, R13, 0x200, RZ, 0xfc, !PT ;  /* 0x000002000d187812 */ /* 0x000fe200078efcff */
[----:B------:R1:W-:Y:S03]  /*0400*/  STS [R26], R29 ;  /* 0x0000001d1a007388 */ /* 0x0003e60000000800 */
[----:B------:R-:W-:Y:S01]  /*0410*/  SHF.R.U32.HI R24, RZ, 0x3, R24 ;  /* 0x00000003ff187819 */ /* 0x000fe20000011618 */
[----:B------:R-:W-:Y:S01]  /*0420*/  FADD R14, R14, R10 ;  /* 0x0000000a0e0e7221 */ /* 0x000fe20000000000 */
[----:B------:R-:W-:Y:S01]  /*0430*/  FADD R15, R15, R11 ;  /* 0x0000000b0f0f7221 */ /* 0x000fe20000000000 */
[----:B------:R5:W-:Y:S01]  /*0440*/  STS [R25+0x80], R28 ;  /* 0x0000801c19007388 */ /* 0x000be20000000800 */
[----:B-1----:R-:W-:Y:S01]  /*0450*/  LOP3.LUT R29, R24, 0x7c, RZ, 0xc0, !PT ;  /* 0x0000007c181d7812 */ /* 0x002fe200078ec0ff */
[----:B------:R-:W-:Y:S02]  /*0460*/  VIADD R24, R3, UR4 ;  /* 0x0000000403187c36 */ /* 0x000fe40008000000 */
[----:B--2---:R-:W-:Y:S01]  /*0470*/  FADD R3, R4, R8 ;  /* 0x0000000804037221 */ /* 0x004fe20000000000 */
[----:B------:R-:W-:Y:S01]  /*0480*/  FADD R4, R5, R9 ;  /* 0x0000000905047221 */ /* 0x000fe20000000000 */
[----:B------:R-:W-:Y:S01]  /*0490*/  FADD R10, R6, R10 ;  /* 0x0000000a060a7221 */ /* 0x000fe20000000000 */
[----:B------:R1:W-:Y:S01]  /*04a0*/  STS [R27+0x100], R14 ;  /* 0x0001000e1b007388 */ /* 0x0003e20000000800 */
[----:B------:R-:W-:-:S03]  /*04b0*/  FADD R11, R7, R11 ;  /* 0x0000000b070b7221 */ /* 0x000fc60000000000 */
[----:B------:R-:W-:Y:S04]  /*04c0*/  STS [R12+0x180], R15 ;  /* 0x0001800f0c007388 */ /* 0x000fe80000000800 */
[----:B------:R-:W-:Y:S04]  /*04d0*/  STS [R26+0x40], R3 ;  /* 0x000040031a007388 */ /* 0x000fe80000000800 */
[----:B------:R2:W-:Y:S04]  /*04e0*/  STS [R25+0xc0], R4 ;  /* 0x0000c00419007388 */ /* 0x0005e80000000800 */
[----:B------:R-:W-:Y:S04]  /*04f0*/  STS [R27+0x140], R10 ;  /* 0x0001400a1b007388 */ /* 0x000fe80000000800 */
[----:B------:R-:W-:Y:S01]  /*0500*/  STS [R12+0x1c0], R11 ;  /* 0x0001c00b0c007388 */ /* 0x000fe20000000800 */
[----:B-----5:R-:W-:Y:S01]  /*0510*/  IADD3 R28, R29, UR4, RZ ;  /* 0x000000041d1c7c10 */ /* 0x020fe2000fffe0ff */
[C---:B-1----:R-:W-:Y:S01]  /*0520*/  IMAD R14, R13.reuse, 0x4, R24 ;  /* 0x000000040d0e7824 */ /* 0x042fe200078e0218 */
[----:B--2---:R-:W1:Y:S08]  /*0530*/  LDC.64 R4, c[0x0][0x228] ;  /* 0x00008a00ff047b82 */ /* 0x004e700000000a00 */
[----:B------:R-:W-:Y:S01]  /*0540*/  BAR.SYNC.DEFER_BLOCKING 0x0 ;  /* 0x0000000000007b1d */ /* 0x000fe20000010000 */
[----:B------:R-:W-:-:S05]  /*0550*/  LEA R13, R13, R28, 0x2 ;  /* 0x0000001c0d0d7211 */ /* 0x000fca00078e10ff */
[----:B------:R-:W3:Y:S04]  /*0560*/  LDS R9, [R14] ;  /* 0x000000000e097984 */ /* 0x000ee80000000800 */
[----:B------:R-:W2:Y:S04]  /*0570*/  LDS R24, [R14+0x4] ;  /* 0x000004000e187984 */ /* 0x000ea80000000800 */
[----:B------:R-:W5:Y:S04]  /*0580*/  LDS R29, [R14+0x8] ;  /* 0x000008000e1d7984 */ /* 0x000f680000000800 */
[----:B------:R-:W2:Y:S04]  /*0590*/  LDS R28, [R14+0xc] ;  /* 0x00000c000e1c7984 */ /* 0x000ea80000000800 */
[----:B------:R-:W4:Y:S04]  /*05a0*/  LDS R11, [R13+0x800] ;  /* 0x000800000d0b7984 */ /* 0x000f280000000800 */
[----:B------:R-:W2:Y:S04]  /*05b0*/  LDS R8, [R13+0x804] ;  /* 0x000804000d087984 */ /* 0x000ea80000000800 */
[----:B------:R-:W2:Y:S04]  /*05c0*/  LDS R7, [R13+0x808] ;  /* 0x000808000d077984 */ /* 0x000ea80000000800 */
[----:B------:R-:W2:Y:S01]  /*05d0*/  LDS R6, [R13+0x80c] ;  /* 0x00080c000d067984 */ /* 0x000ea20000000800 */
[----:B-1----:R-:W-:-:S04]  /*05e0*/  IMAD.WIDE R2, R2, 0x4, R4 ;  /* 0x0000000402027825 */ /* 0x002fc800078e0204 */
[----:B------:R-:W-:-:S04]  /*05f0*/  IMAD.WIDE R4, R0, 0x4, R4 ;  /* 0x0000000400047825 */ /* 0x000fc800078e0204 */
[----:B---3--:R-:W-:Y:S01]  /*0600*/  FADD R16, R16, R9 ;  /* 0x0000000910107221 */ /* 0x008fe20000000000 */
[----:B--2---:R-:W-:Y:S01]  /*0610*/  FADD R17, R17, R24 ;  /* 0x0000001811117221 */ /* 0x004fe20000000000 */
[----:B-----5:R-:W-:Y:S01]  /*0620*/  FADD R18, R18, R29 ;  /* 0x0000001d12127221 */ /* 0x020fe20000000000 */
[----:B0-----:R-:W-:Y:S01]  /*0630*/  FADD R19, R19, R28 ;  /* 0x0000001c13137221 */ /* 0x001fe20000000000 */
[----:B----4-:R-:W-:Y:S01]  /*0640*/  FADD R20, R20, R11 ;  /* 0x0000000b14147221 */ /* 0x010fe20000000000 */
[----:B------:R-:W-:Y:S01]  /*0650*/  FADD R21, R21, R8 ;  /* 0x0000000815157221 */ /* 0x000fe20000000000 */
[----:B------:R-:W-:Y:S01]  /*0660*/  FADD R22, R22, R7 ;  /* 0x0000000716167221 */ /* 0x000fe20000000000 */
[----:B------:R-:W-:Y:S01]  /*0670*/  FADD R23, R23, R6 ;  /* 0x0000000617177221 */ /* 0x000fe20000000000 */
[----:B------:R-:W-:Y:S04]  /*0680*/  STG.E.128 desc[UR6][R2.64], R16 ;  /* 0x0000001002007986 */ /* 0x000fe8000c101d06 */
[----:B------:R-:W-:Y:S01]  /*0690*/  STG.E.128 desc[UR6][R4.64], R20 ;  /* 0x0000001404007986 */ /* 0x000fe2000c101d06 */
[----:B------:R-:W-:Y:S05]  /*06a0*/  EXIT ;  /* 0x000000000000794d */ /* 0x000fea0003800000 */
.L_x_0:
[----:B------:R-:W-:-:S00]  /*06b0*/  BRA `(.L_x_0) ;  /* 0xfffffffc00fc7947 */ /* 0x000fc0000383ffff */
[----:B------:R-:W-:-:S00]  /*06c0*/  NOP ;  /* 0x0000000000007918 */ /* 0x000fc00000000000 */
        /* <DEDUP_REMOVED lines=11> */
.L_x_1:


//--------------------- .nv.shared.triton_poi_fused_add_convolution_2 --------------------------
	.section	.nv.shared.triton_poi_fused_add_convolution_2,"aw",@nobits
	.sectionflags	@""
	.align	16
	.zero		1024


//--------------------- .nv.constant0.triton_poi_fused_add_convolution_2 --------------------------
	.section	.nv.constant0.triton_poi_fused_add_convolution_2,"a",@progbits
	.sectionflags	@""
	.align	4
.nv.constant0.triton_poi_fused_add_convolution_2:
	.zero		568
